//
// Generated by NVIDIA NVVM Compiler
//
// Compiler Build ID: CL-36424714
// Cuda compilation tools, release 13.0, V13.0.88
// Based on NVVM 20.0.0
//

.version 9.0
.target sm_100
.address_size 64

	// .globl	_Z3dotPfS_S_
// _ZZ3dotPfS_S_E5cache has been demoted

.visible .entry _Z3dotPfS_S_(
	.param .u64 .ptr .align 1 _Z3dotPfS_S__param_0,
	.param .u64 .ptr .align 1 _Z3dotPfS_S__param_1,
	.param .u64 .ptr .align 1 _Z3dotPfS_S__param_2
)
{
	.reg .pred 	%p<11>;
	.reg .b32 	%r<13>;
	.reg .b32 	%f<35>;
	.reg .b64 	%rd<12>;
	// demoted variable
	.shared .align 4 .b8 _ZZ3dotPfS_S_E5cache[1024];
	ld.param.u64 	%rd3, [_Z3dotPfS_S__param_0];
	ld.param.u64 	%rd4, [_Z3dotPfS_S__param_1];
	ld.param.u64 	%rd5, [_Z3dotPfS_S__param_2];
	mov.u32 	%r1, %tid.x;
	mov.u32 	%r2, %ctaid.x;
	mov.u32 	%r3, %ntid.x;
	mad.lo.s32 	%r12, %r2, %r3, %r1;
	setp.gt.s32 	%p1, %r12, 33791;
	mov.f32 	%f34, 0f00000000;
	@%p1 bra 	$L__BB0_3;
	mov.u32 	%r9, %nctaid.x;
	mul.lo.s32 	%r5, %r3, %r9;
	cvta.to.global.u64 	%rd1, %rd3;
	cvta.to.global.u64 	%rd2, %rd4;
	mov.f32 	%f34, 0f00000000;
$L__BB0_2:
	mul.wide.s32 	%rd6, %r12, 4;
	add.s64 	%rd7, %rd1, %rd6;
	ld.global.f32 	%f6, [%rd7];
	add.s64 	%rd8, %rd2, %rd6;
	ld.global.f32 	%f7, [%rd8];
	fma.rn.f32 	%f34, %f6, %f7, %f34;
	add.s32 	%r12, %r12, %r5;
	setp.lt.s32 	%p2, %r12, 33792;
	@%p2 bra 	$L__BB0_2;
$L__BB0_3:
	shl.b32 	%r10, %r1, 2;
	mov.u32 	%r11, _ZZ3dotPfS_S_E5cache;
	add.s32 	%r8, %r11, %r10;
	st.shared.f32 	[%r8], %f34;
	bar.sync 	0;
	setp.gt.u32 	%p3, %r1, 127;
	@%p3 bra 	$L__BB0_5;
	ld.shared.f32 	%f8, [%r8+512];
	ld.shared.f32 	%f9, [%r8];
	add.f32 	%f10, %f8, %f9;
	st.shared.f32 	[%r8], %f10;
$L__BB0_5:
	bar.sync 	0;
	setp.gt.u32 	%p4, %r1, 63;
	@%p4 bra 	$L__BB0_7;
	ld.shared.f32 	%f11, [%r8+256];
	ld.shared.f32 	%f12, [%r8];
	add.f32 	%f13, %f11, %f12;
	st.shared.f32 	[%r8], %f13;
$L__BB0_7:
	bar.sync 	0;
	setp.gt.u32 	%p5, %r1, 31;
	@%p5 bra 	$L__BB0_9;
	ld.shared.f32 	%f14, [%r8+128];
	ld.shared.f32 	%f15, [%r8];
	add.f32 	%f16, %f14, %f15;
	st.shared.f32 	[%r8], %f16;
$L__BB0_9:
	bar.sync 	0;
	setp.gt.u32 	%p6, %r1, 15;
	@%p6 bra 	$L__BB0_11;
	ld.shared.f32 	%f17, [%r8+64];
	ld.shared.f32 	%f18, [%r8];
	add.f32 	%f19, %f17, %f18;
	st.shared.f32 	[%r8], %f19;
$L__BB0_11:
	bar.sync 	0;
	setp.gt.u32 	%p7, %r1, 7;
	@%p7 bra 	$L__BB0_13;
	ld.shared.f32 	%f20, [%r8+32];
	ld.shared.f32 	%f21, [%r8];
	add.f32 	%f22, %f20, %f21;
	st.shared.f32 	[%r8], %f22;
$L__BB0_13:
	bar.sync 	0;
	setp.gt.u32 	%p8, %r1, 3;
	@%p8 bra 	$L__BB0_15;
	ld.shared.f32 	%f23, [%r8+16];
	ld.shared.f32 	%f24, [%r8];
	add.f32 	%f25, %f23, %f24;
	st.shared.f32 	[%r8], %f25;
$L__BB0_15:
	bar.sync 	0;
	setp.gt.u32 	%p9, %r1, 1;
	@%p9 bra 	$L__BB0_17;
	ld.shared.f32 	%f26, [%r8+8];
	ld.shared.f32 	%f27, [%r8];
	add.f32 	%f28, %f26, %f27;
	st.shared.f32 	[%r8], %f28;
$L__BB0_17:
	bar.sync 	0;
	setp.ne.s32 	%p10, %r1, 0;
	@%p10 bra 	$L__BB0_19;
	ld.shared.f32 	%f29, [_ZZ3dotPfS_S_E5cache+4];
	ld.shared.f32 	%f30, [%r8];
	add.f32 	%f31, %f29, %f30;
	st.shared.f32 	[%r8], %f31;
$L__BB0_19:
	bar.sync 	0;
	cvta.to.global.u64 	%rd9, %rd5;
	ld.shared.f32 	%f32, [_ZZ3dotPfS_S_E5cache];
	mul.wide.u32 	%rd10, %r2, 4;
	add.s64 	%rd11, %rd9, %rd10;
	st.global.f32 	[%rd11], %f32;
	ret;

}


// ===== COMPILED SASS (sm_100) =====

	.target	sm_100

	.elftype	@"ET_EXEC"


//--------------------- .note.nv.tkinfo           --------------------------
	.section	.note.nv.tkinfo,"",@"SHT_NOTE"
	.sectionflags	@"SHF_NOTE_NV_TKINFO"
	.tkinfo
        /*0018*/ 	.word	0x00000002
        /*0030*/ 	.string	""
        /*0030*/ 	.string	"ptxas"
        /*0030*/ 	.string	"Cuda compilation tools, release 13.0, V13.0.88"
        /*0030*/ 	.string	"Build cuda_13.0.r13.0/compiler.36424714_0"
        /*0030*/ 	.string	"-arch sm_100 -m 64 "



//--------------------- .note.nv.cuinfo           --------------------------
	.section	.note.nv.cuinfo,"",@"SHT_NOTE"
	.sectionflags	@"SHF_NOTE_NV_CUINFO"
        /*0018*/ 	.short	0x0002
        /*001a*/ 	.short	0x0064
        /*001c*/ 	.short	0x0082
	.zero		2


//--------------------- .nv.info                  --------------------------
	.section	.nv.info,"",@"SHT_CUDA_INFO"
	.align	4


	//----- nvinfo : EIATTR_REGCOUNT
	.align		4
        /*0000*/ 	.byte	0x04, 0x2f
        /*0002*/ 	.short	(.L_1 - .L_0)
	.align		4
.L_0:
        /*0004*/ 	.word	index@(_Z3dotPfS_S_)
        /*0008*/ 	.word	0x00000010


	//----- nvinfo : EIATTR_FRAME_SIZE
	.align		4
.L_1:
        /*000c*/ 	.byte	0x04, 0x11
        /*000e*/ 	.short	(.L_3 - .L_2)
	.align		4
.L_2:
        /*0010*/ 	.word	index@(_Z3dotPfS_S_)
        /*0014*/ 	.word	0x00000000


	//----- nvinfo : EIATTR_MIN_STACK_SIZE
	.align		4
.L_3:
        /*0018*/ 	.byte	0x04, 0x12
        /*001a*/ 	.short	(.L_5 - .L_4)
	.align		4
.L_4:
        /*001c*/ 	.word	index@(_Z3dotPfS_S_)
        /*0020*/ 	.word	0x00000000
.L_5:


//--------------------- .nv.compat                --------------------------
	.section	.nv.compat,"",@"SHT_CUDA_COMPAT_INFO"
	.align	4
        /*0000*/ 	.byte	0x02, 0x09, 0x00, 0x00, 0x02, 0x02, 0x01, 0x00, 0x02, 0x05, 0x05, 0x00, 0x03, 0x07, 0x01, 0x01
        /*0010*/ 	.byte	0x02, 0x03, 0x00, 0x00, 0x02, 0x06, 0x01, 0x00, 0x04, 0x0b, 0x08, 0x00, 0x09, 0x00, 0x00, 0x00
        /*0020*/ 	.byte	0x00, 0x00, 0x00, 0x00


//--------------------- .nv.info._Z3dotPfS_S_     --------------------------
	.section	.nv.info._Z3dotPfS_S_,"",@"SHT_CUDA_INFO"
	.sectionflags	@""
	.align	4


	//----- nvinfo : EIATTR_CUDA_API_VERSION
	.align		4
        /*0000*/ 	.byte	0x04, 0x37
        /*0002*/ 	.short	(.L_7 - .L_6)
.L_6:
        /*0004*/ 	.word	0x00000082


	//----- nvinfo : EIATTR_KPARAM_INFO
	.align		4
.L_7:
        /*0008*/ 	.byte	0x04, 0x17
        /*000a*/ 	.short	(.L_9 - .L_8)
.L_8:
        /*000c*/ 	.word	0x00000000
        /*0010*/ 	.short	0x0002
        /*0012*/ 	.short	0x0010
        /*0014*/ 	.byte	0x00, 0xf5, 0x21, 0x00


	//----- nvinfo : EIATTR_KPARAM_INFO
	.align		4
.L_9:
        /*0018*/ 	.byte	0x04, 0x17
        /*001a*/ 	.short	(.L_11 - .L_10)
.L_10:
        /*001c*/ 	.word	0x00000000
        /*0020*/ 	.short	0x0001
        /*0022*/ 	.short	0x0008
        /*0024*/ 	.byte	0x00, 0xf5, 0x21, 0x00


	//----- nvinfo : EIATTR_KPARAM_INFO
	.align		4
.L_11:
        /*0028*/ 	.byte	0x04, 0x17
        /*002a*/ 	.short	(.L_13 - .L_12)
.L_12:
        /*002c*/ 	.word	0x00000000
        /*0030*/ 	.short	0x0000
        /*0032*/ 	.short	0x0000
        /*0034*/ 	.byte	0x00, 0xf5, 0x21, 0x00


	//----- nvinfo : EIATTR_SPARSE_MMA_MASK
	.align		4
.L_13:
        /*0038*/ 	.byte	0x03, 0x50
        /*003a*/ 	.short	0x0000


	//----- nvinfo : EIATTR_MAXREG_COUNT
	.align		4
        /*003c*/ 	.byte	0x03, 0x1b
        /*003e*/ 	.short	0x00ff


	//----- nvinfo : EIATTR_NUM_BARRIERS
	.align		4
        /*0040*/ 	.byte	0x02, 0x4c
        /*0042*/ 	.byte	0x01
	.zero		1


	//----- nvinfo : EIATTR_MERCURY_ISA_VERSION
	.align		4
        /*0044*/ 	.byte	0x03, 0x5f
        /*0046*/ 	.short	0x0101


	//----- nvinfo : EIATTR_VRC_CTA_INIT_COUNT
	.align		4
        /*0048*/ 	.byte	0x02, 0x4a
	.zero		1
	.zero		1


	//----- nvinfo : EIATTR_EXIT_INSTR_OFFSETS
	.align		4
        /*004c*/ 	.byte	0x04, 0x1c
        /*004e*/ 	.short	(.L_15 - .L_14)


	//   ....[0]....
.L_14:
        /*0050*/ 	.word	0x00000520


	//----- nvinfo : EIATTR_CRS_STACK_SIZE
	.align		4
.L_15:
        /*0054*/ 	.byte	0x04, 0x1e
        /*0056*/ 	.short	(.L_17 - .L_16)
.L_16:
        /*0058*/ 	.word	0x00000000


	//----- nvinfo : EIATTR_CBANK_PARAM_SIZE
	.align		4
.L_17:
        /*005c*/ 	.byte	0x03, 0x19
        /*005e*/ 	.short	0x0018


	//----- nvinfo : EIATTR_PARAM_CBANK
	.align		4
        /*0060*/ 	.byte	0x04, 0x0a
        /*0062*/ 	.short	(.L_19 - .L_18)
	.align		4
.L_18:
        /*0064*/ 	.word	index@(.nv.constant0._Z3dotPfS_S_)
        /*0068*/ 	.short	0x0380
        /*006a*/ 	.short	0x0018


	//----- nvinfo : EIATTR_SW_WAR
	.align		4
.L_19:
        /*006c*/ 	.byte	0x04, 0x36
        /*006e*/ 	.short	(.L_21 - .L_20)
.L_20:
        /*0070*/ 	.word	0x00000008
.L_21:


//--------------------- .nv.callgraph             --------------------------
	.section	.nv.callgraph,"",@"SHT_CUDA_CALLGRAPH"
	.align	4
	.sectionentsize	8
	.align		4
        /*0000*/ 	.word	0x00000000
	.align		4
        /*0004*/ 	.word	0xffffffff
	.align		4
        /*0008*/ 	.word	0x00000000
	.align		4
        /*000c*/ 	.word	0xfffffffe
	.align		4
        /*0010*/ 	.word	0x00000000
	.align		4
        /*0014*/ 	.word	0xfffffffd
	.align		4
        /*0018*/ 	.word	0x00000000
	.align		4
        /*001c*/ 	.word	0xfffffffc


//--------------------- .text._Z3dotPfS_S_        --------------------------
	.section	.text._Z3dotPfS_S_,"ax",@progbits
	.align	128
        .global         _Z3dotPfS_S_
        .type           _Z3dotPfS_S_,@function
        .size           _Z3dotPfS_S_,(.L_x_4 - _Z3dotPfS_S_)
        .other          _Z3dotPfS_S_,@"STO_CUDA_ENTRY STV_DEFAULT"
_Z3dotPfS_S_:
.text._Z3dotPfS_S_:
[----:B------:R-:W-:Y:S01]  /*0000*/  LDC R1, c[0x0][0x37c] ;  /* 0x0000df00ff017b82 */ /* 0x000fe20000000800 */
[----:B------:R-:W0:Y:S01]  /*0010*/  S2R R3, SR_TID.X ;  /* 0x0000000000037919 */ /* 0x000e220000002100 */
[----:B------:R-:W0:Y:S01]  /*0020*/  LDCU UR8, c[0x0][0x360] ;  /* 0x00006c00ff0877ac */ /* 0x000e220008000800 */
[----:B------:R-:W-:Y:S01]  /*0030*/  BSSY.RECONVERGENT B0, `(.L_x_0) ;  /* 0x0000014000007945 */ /* 0x000fe20003800200 */
[----:B------:R-:W-:Y:S01]  /*0040*/  HFMA2 R12, -RZ, RZ, 0, 0 ;  /* 0x00000000ff0c7431 */ /* 0x000fe200000001ff */
[----:B------:R-:W0:Y:S01]  /*0050*/  S2R R0, SR_CTAID.X ;  /* 0x0000000000007919 */ /* 0x000e220000002500 */
[----:B------:R-:W1:Y:S01]  /*0060*/  LDCU.64 UR6, c[0x0][0x358] ;  /* 0x00006b00ff0677ac */ /* 0x000e620008000a00 */
[----:B0-----:R-:W-:-:S05]  /*0070*/  IMAD R2, R0, UR8, R3 ;  /* 0x0000000800027c24 */ /* 0x001fca000f8e0203 */
[----:B------:R-:W-:-:S13]  /*0080*/  ISETP.GT.AND P0, PT, R2, 0x83ff, PT ;  /* 0x000083ff0200780c */ /* 0x000fda0003f04270 */
[----:B-1----:R-:W-:Y:S05]  /*0090*/  @P0 BRA `(.L_x_1) ;  /* 0x0000000000340947 */ /* 0x002fea0003800000 */
[----:B------:R-:W0:Y:S01]  /*00a0*/  LDC R13, c[0x0][0x370] ;  /* 0x0000dc00ff0d7b82 */ /* 0x000e220000000800 */
[----:B------:R-:W-:-:S07]  /*00b0*/  MOV R12, RZ ;  /* 0x000000ff000c7202 */ /* 0x000fce0000000f00 */
[----:B------:R-:W1:Y:S08]  /*00c0*/  LDC.64 R8, c[0x0][0x380] ;  /* 0x0000e000ff087b82 */ /* 0x000e700000000a00 */
[----:B------:R-:W2:Y:S01]  /*00d0*/  LDC.64 R10, c[0x0][0x388] ;  /* 0x0000e200ff0a7b82 */ /* 0x000ea20000000a00 */
[----:B0-----:R-:W-:-:S07]  /*00e0*/  IMAD R13, R13, UR8, RZ ;  /* 0x000000080d0d7c24 */ /* 0x001fce000f8e02ff */
.L_x_2:
[----:B-1----:R-:W-:-:S04]  /*00f0*/  IMAD.WIDE R4, R2, 0x4, R8 ;  /* 0x0000000402047825 */ /* 0x002fc800078e0208 */
[----:B--2---:R-:W-:Y:S02]  /*0100*/  IMAD.WIDE R6, R2, 0x4, R10 ;  /* 0x0000000402067825 */ /* 0x004fe400078e020a */
[----:B------:R-:W2:Y:S04]  /*0110*/  LDG.E R5, desc[UR6][R4.64] ;  /* 0x0000000604057981 */ /* 0x000ea8000c1e1900 */
[----:B------:R-:W2:Y:S01]  /*0120*/  LDG.E R6, desc[UR6][R6.64] ;  /* 0x0000000606067981 */ /* 0x000ea2000c1e1900 */
[----:B------:R-:W-:-:S04]  /*0130*/  IADD3 R2, PT, PT, R13, R2, RZ ;  /* 0x000000020d027210 */ /* 0x000fc80007ffe0ff */
[----:B------:R-:W-:Y:S01]  /*0140*/  ISETP.GE.AND P0, PT, R2, 0x8400, PT ;  /* 0x000084000200780c */ /* 0x000fe20003f06270 */
[----:B--2---:R-:W-:-:S12]  /*0150*/  FFMA R12, R5, R6, R12 ;  /* 0x00000006050c7223 */ /* 0x004fd8000000000c */
[----:B------:R-:W-:Y:S05]  /*0160*/  @!P0 BRA `(.L_x_2) ;  /* 0xfffffffc00e08947 */ /* 0x000fea000383ffff */
.L_x_1:
[----:B------:R-:W-:Y:S05]  /*0170*/  BSYNC.RECONVERGENT B0 ;  /* 0x0000000000007941 */ /* 0x000fea0003800200 */
.L_x_0:
[----:B------:R-:W0:Y:S01]  /*0180*/  S2UR UR5, SR_CgaCtaId ;  /* 0x00000000000579c3 */ /* 0x000e220000008800 */
[----:B------:R-:W-:Y:S01]  /*0190*/  UMOV UR4, 0x400 ;  /* 0x0000040000047882 */ /* 0x000fe20000000000 */
[C---:B------:R-:W-:Y:S02]  /*01a0*/  ISETP.GT.U32.AND P1, PT, R3.reuse, 0x7f, PT ;  /* 0x0000007f0300780c */ /* 0x040fe40003f24070 */
[----:B------:R-:W-:Y:S01]  /*01b0*/  ISETP.GT.U32.AND P0, PT, R3, 0x3f, PT ;  /* 0x0000003f0300780c */ /* 0x000fe20003f04070 */
[----:B0-----:R-:W-:-:S06]  /*01c0*/  ULEA UR4, UR5, UR4, 0x18 ;  /* 0x0000000405047291 */ /* 0x001fcc000f8ec0ff */
[----:B------:R-:W-:-:S05]  /*01d0*/  LEA R5, R3, UR4, 0x2 ;  /* 0x0000000403057c11 */ /* 0x000fca000f8e10ff */
[----:B------:R-:W-:Y:S01]  /*01e0*/  STS [R5], R12 ;  /* 0x0000000c05007388 */ /* 0x000fe20000000800 */
[----:B------:R-:W-:Y:S06]  /*01f0*/  BAR.SYNC.DEFER_BLOCKING 0x0 ;  /* 0x0000000000007b1d */ /* 0x000fec0000010000 */
[----:B------:R-:W-:Y:S04]  /*0200*/  @!P1 LDS R2, [R5+0x200] ;  /* 0x0002000005029984 */ /* 0x000fe80000000800 */
[----:B------:R-:W0:Y:S02]  /*0210*/  @!P1 LDS R7, [R5] ;  /* 0x0000000005079984 */ /* 0x000e240000000800 */
[----:B0-----:R-:W-:-:S05]  /*0220*/  @!P1 FADD R2, R2, R7 ;  /* 0x0000000702029221 */ /* 0x001fca0000000000 */
[----:B------:R-:W-:Y:S01]  /*0230*/  @!P1 STS [R5], R2 ;  /* 0x0000000205009388 */ /* 0x000fe20000000800 */
[----:B------:R-:W-:Y:S01]  /*0240*/  BAR.SYNC.DEFER_BLOCKING 0x0 ;  /* 0x0000000000007b1d */ /* 0x000fe20000010000 */
[----:B------:R-:W-:-:S05]  /*0250*/  ISETP.GT.U32.AND P1, PT, R3, 0x1f, PT ;  /* 0x0000001f0300780c */ /* 0x000fca0003f24070 */
        /* <DEDUP_REMOVED lines=29> */
[----:B------:R-:W-:-:S05]  /*0430*/  ISETP.NE.AND P0, PT, R3, RZ, PT ;  /* 0x000000ff0300720c */ /* 0x000fca0003f05270 */
[----:B------:R-:W-:Y:S04]  /*0440*/  @!P1 LDS R2, [R5+0x8] ;  /* 0x0000080005029984 */ /* 0x000fe80000000800 */
[----:B------:R-:W0:Y:S02]  /*0450*/  @!P1 LDS R7, [R5] ;  /* 0x0000000005079984 */ /* 0x000e240000000800 */
[----:B0-----:R-:W-:-:S05]  /*0460*/  @!P1 FADD R4, R2, R7 ;  /* 0x0000000702049221 */ /* 0x001fca0000000000 */
[----:B------:R-:W-:Y:S01]  /*0470*/  @!P1 STS [R5], R4 ;  /* 0x0000000405009388 */ /* 0x000fe20000000800 */
[----:B------:R-:W-:Y:S06]  /*0480*/  BAR.SYNC.DEFER_BLOCKING 0x0 ;  /* 0x0000000000007b1d */ /* 0x000fec0000010000 */
[----:B------:R-:W-:Y:S04]  /*0490*/  @!P0 LDS R2, [UR4+0x4] ;  /* 0x00000404ff028984 */ /* 0x000fe80008000800 */
[----:B------:R-:W0:Y:S02]  /*04a0*/  @!P0 LDS R3, [R5] ;  /* 0x0000000005038984 */ /* 0x000e240000000800 */
[----:B0-----:R-:W-:-:S02]  /*04b0*/  @!P0 FADD R8, R2, R3 ;  /* 0x0000000302088221 */ /* 0x001fc40000000000 */
[----:B------:R-:W0:Y:S03]  /*04c0*/  LDC.64 R2, c[0x0][0x390] ;  /* 0x0000e400ff027b82 */ /* 0x000e260000000a00 */
[----:B------:R-:W-:Y:S05]  /*04d0*/  @!P0 STS [R5], R8 ;  /* 0x0000000805008388 */ /* 0x000fea0000000800 */
[----:B------:R-:W-:Y:S01]  /*04e0*/  BAR.SYNC.DEFER_BLOCKING 0x0 ;  /* 0x0000000000007b1d */ /* 0x000fe20000010000 */
[----:B0-----:R-:W-:-:S05]  /*04f0*/  IMAD.WIDE.U32 R2, R0, 0x4, R2 ;  /* 0x0000000400027825 */ /* 0x001fca00078e0002 */
[----:B------:R-:W0:Y:S04]  /*0500*/  LDS R7, [UR4] ;  /* 0x00000004ff077984 */ /* 0x000e280008000800 */
[----:B0-----:R-:W-:Y:S01]  /*0510*/  STG.E desc[UR6][R2.64], R7 ;  /* 0x0000000702007986 */ /* 0x001fe2000c101906 */
[----:B------:R-:W-:Y:S05]  /*0520*/  EXIT ;  /* 0x000000000000794d */ /* 0x000fea0003800000 */
.L_x_3:
[----:B------:R-:W-:-:S00]  /*0530*/  BRA `(.L_x_3) ;  /* 0xfffffffc00fc7947 */ /* 0x000fc0000383ffff */
[----:B------:R-:W-:-:S00]  /*0540*/  NOP ;  /* 0x0000000000007918 */ /* 0x000fc00000000000 */
        /* <DEDUP_REMOVED lines=11> */
.L_x_4:


//--------------------- .nv.shared._Z3dotPfS_S_   --------------------------
	.section	.nv.shared._Z3dotPfS_S_,"aw",@nobits
	.sectionflags	@""
	.align	4
.nv.shared._Z3dotPfS_S_:
	.zero		2048


//--------------------- .nv.shared.reserved.0     --------------------------
	.section	.nv.shared.reserved.0,"aw",@nobits
	.weak		__nv_reservedSMEM_offset_0_alias
	.size		__nv_reservedSMEM_offset_0_alias, 0, 64
	.other		__nv_reservedSMEM_offset_0_alias,@"STO_CUDA_RESERVED_SHARED STV_DEFAULT"
__nv_reservedSMEM_offset_0_alias:
	.zero		0
	.zero		64


//--------------------- .nv.constant0._Z3dotPfS_S_ --------------------------
	.section	.nv.constant0._Z3dotPfS_S_,"a",@progbits
	.sectionflags	@""
	.align	4
.nv.constant0._Z3dotPfS_S_:
	.zero		920


//--------------------- SYMBOLS --------------------------

	.type		.nv.reservedSmem.offset0,@object
	.size		.nv.reservedSmem.offset0,0x4
	.type		.nv.reservedSmem.cap,@object
	.size		.nv.reservedSmem.cap,0x4
